//
// Generated by NVIDIA NVVM Compiler
//
// Compiler Build ID: CL-36424714
// Cuda compilation tools, release 13.0, V13.0.88
// Based on NVVM 20.0.0
//

.version 9.0
.target sm_100
.address_size 64

	// .globl	_Z3seqPfii
.global .align 4 .b8 precalc_xorwow_matrix[102400];
.global .align 4 .b8 precalc_xorwow_offset_matrix[102400];
.global .align 4 .b8 mrg32k3aM1[2304];
.global .align 4 .b8 mrg32k3aM2[2304];
.global .align 4 .b8 mrg32k3aM1SubSeq[2016];
.global .align 4 .b8 mrg32k3aM2SubSeq[2016];
.global .align 4 .b8 mrg32k3aM1Seq[2304];
.global .align 4 .b8 mrg32k3aM2Seq[2304];
.const .align 8 .b8 __cr_lgamma_table[72];
// _ZZ3sumPKfPfiE2_s has been demoted
.global .align 1 .b8 _ZN34_INTERNAL_36b47c35_4_k_cu_01a606c74cuda3std3__45__cpo5beginE[1];
.global .align 1 .b8 _ZN34_INTERNAL_36b47c35_4_k_cu_01a606c74cuda3std3__45__cpo3endE[1];
.global .align 1 .b8 _ZN34_INTERNAL_36b47c35_4_k_cu_01a606c74cuda3std3__45__cpo6cbeginE[1];
.global .align 1 .b8 _ZN34_INTERNAL_36b47c35_4_k_cu_01a606c74cuda3std3__45__cpo4cendE[1];
.global .align 1 .b8 _ZN34_INTERNAL_36b47c35_4_k_cu_01a606c74cuda3std3__45__cpo6rbeginE[1];
.global .align 1 .b8 _ZN34_INTERNAL_36b47c35_4_k_cu_01a606c74cuda3std3__45__cpo4rendE[1];
.global .align 1 .b8 _ZN34_INTERNAL_36b47c35_4_k_cu_01a606c74cuda3std3__45__cpo7crbeginE[1];
.global .align 1 .b8 _ZN34_INTERNAL_36b47c35_4_k_cu_01a606c74cuda3std3__45__cpo5crendE[1];
.global .align 1 .b8 _ZN34_INTERNAL_36b47c35_4_k_cu_01a606c74cuda3std3__436_GLOBAL__N__36b47c35_4_k_cu_01a606c76ignoreE[1];
.global .align 1 .b8 _ZN34_INTERNAL_36b47c35_4_k_cu_01a606c74cuda3std3__419piecewise_constructE[1];
.global .align 1 .b8 _ZN34_INTERNAL_36b47c35_4_k_cu_01a606c74cuda3std3__48in_placeE[1];
.global .align 1 .b8 _ZN34_INTERNAL_36b47c35_4_k_cu_01a606c74cuda3std3__420unreachable_sentinelE[1];
.global .align 1 .b8 _ZN34_INTERNAL_36b47c35_4_k_cu_01a606c74cuda3std3__47nulloptE[1];
.global .align 1 .b8 _ZN34_INTERNAL_36b47c35_4_k_cu_01a606c74cuda3std3__48unexpectE[1];
.global .align 1 .b8 _ZN34_INTERNAL_36b47c35_4_k_cu_01a606c74cuda3std6ranges3__45__cpo4swapE[1];
.global .align 1 .b8 _ZN34_INTERNAL_36b47c35_4_k_cu_01a606c74cuda3std6ranges3__45__cpo9iter_moveE[1];
.global .align 1 .b8 _ZN34_INTERNAL_36b47c35_4_k_cu_01a606c74cuda3std6ranges3__45__cpo5beginE[1];
.global .align 1 .b8 _ZN34_INTERNAL_36b47c35_4_k_cu_01a606c74cuda3std6ranges3__45__cpo3endE[1];
.global .align 1 .b8 _ZN34_INTERNAL_36b47c35_4_k_cu_01a606c74cuda3std6ranges3__45__cpo6cbeginE[1];
.global .align 1 .b8 _ZN34_INTERNAL_36b47c35_4_k_cu_01a606c74cuda3std6ranges3__45__cpo4cendE[1];
.global .align 1 .b8 _ZN34_INTERNAL_36b47c35_4_k_cu_01a606c74cuda3std6ranges3__45__cpo7advanceE[1];
.global .align 1 .b8 _ZN34_INTERNAL_36b47c35_4_k_cu_01a606c74cuda3std6ranges3__45__cpo9iter_swapE[1];
.global .align 1 .b8 _ZN34_INTERNAL_36b47c35_4_k_cu_01a606c74cuda3std6ranges3__45__cpo4nextE[1];
.global .align 1 .b8 _ZN34_INTERNAL_36b47c35_4_k_cu_01a606c74cuda3std6ranges3__45__cpo4prevE[1];
.global .align 1 .b8 _ZN34_INTERNAL_36b47c35_4_k_cu_01a606c74cuda3std6ranges3__45__cpo4dataE[1];
.global .align 1 .b8 _ZN34_INTERNAL_36b47c35_4_k_cu_01a606c74cuda3std6ranges3__45__cpo5cdataE[1];
.global .align 1 .b8 _ZN34_INTERNAL_36b47c35_4_k_cu_01a606c74cuda3std6ranges3__45__cpo4sizeE[1];
.global .align 1 .b8 _ZN34_INTERNAL_36b47c35_4_k_cu_01a606c74cuda3std6ranges3__45__cpo5ssizeE[1];
.global .align 1 .b8 _ZN34_INTERNAL_36b47c35_4_k_cu_01a606c74cuda3std6ranges3__45__cpo8distanceE[1];
.global .align 1 .b8 _ZN34_INTERNAL_36b47c35_4_k_cu_01a606c76thrust24THRUST_300001_SM_1000_NS8cuda_cub3parE[1];
.global .align 1 .b8 _ZN34_INTERNAL_36b47c35_4_k_cu_01a606c76thrust24THRUST_300001_SM_1000_NS8cuda_cub10par_nosyncE[1];
.global .align 1 .b8 _ZN34_INTERNAL_36b47c35_4_k_cu_01a606c76thrust24THRUST_300001_SM_1000_NS6system6detail10sequential3seqE[1];
.global .align 1 .b8 _ZN34_INTERNAL_36b47c35_4_k_cu_01a606c76thrust24THRUST_300001_SM_1000_NS12placeholders2_1E[1];
.global .align 1 .b8 _ZN34_INTERNAL_36b47c35_4_k_cu_01a606c76thrust24THRUST_300001_SM_1000_NS12placeholders2_2E[1];
.global .align 1 .b8 _ZN34_INTERNAL_36b47c35_4_k_cu_01a606c76thrust24THRUST_300001_SM_1000_NS12placeholders2_3E[1];
.global .align 1 .b8 _ZN34_INTERNAL_36b47c35_4_k_cu_01a606c76thrust24THRUST_300001_SM_1000_NS12placeholders2_4E[1];
.global .align 1 .b8 _ZN34_INTERNAL_36b47c35_4_k_cu_01a606c76thrust24THRUST_300001_SM_1000_NS12placeholders2_5E[1];
.global .align 1 .b8 _ZN34_INTERNAL_36b47c35_4_k_cu_01a606c76thrust24THRUST_300001_SM_1000_NS12placeholders2_6E[1];
.global .align 1 .b8 _ZN34_INTERNAL_36b47c35_4_k_cu_01a606c76thrust24THRUST_300001_SM_1000_NS12placeholders2_7E[1];
.global .align 1 .b8 _ZN34_INTERNAL_36b47c35_4_k_cu_01a606c76thrust24THRUST_300001_SM_1000_NS12placeholders2_8E[1];
.global .align 1 .b8 _ZN34_INTERNAL_36b47c35_4_k_cu_01a606c76thrust24THRUST_300001_SM_1000_NS12placeholders2_9E[1];
.global .align 1 .b8 _ZN34_INTERNAL_36b47c35_4_k_cu_01a606c76thrust24THRUST_300001_SM_1000_NS12placeholders3_10E[1];
.global .align 1 .b8 _ZN34_INTERNAL_36b47c35_4_k_cu_01a606c76thrust24THRUST_300001_SM_1000_NS3seqE[1];

.visible .entry _Z3seqPfii(
	.param .u64 .ptr .align 1 _Z3seqPfii_param_0,
	.param .u32 _Z3seqPfii_param_1,
	.param .u32 _Z3seqPfii_param_2
)
{
	.reg .b32 	%r<5>;
	.reg .b32 	%f<2>;
	.reg .b64 	%rd<5>;

	ld.param.u64 	%rd1, [_Z3seqPfii_param_0];
	cvta.to.global.u64 	%rd2, %rd1;
	mov.u32 	%r1, %tid.x;
	mov.u32 	%r2, %ntid.x;
	mov.u32 	%r3, %ctaid.x;
	mad.lo.s32 	%r4, %r2, %r3, %r1;
	cvt.rn.f32.s32 	%f1, %r4;
	mul.wide.s32 	%rd3, %r4, 4;
	add.s64 	%rd4, %rd2, %rd3;
	st.global.f32 	[%rd4], %f1;
	ret;

}
	// .globl	_Z12memsetVarF32Pff
.visible .entry _Z12memsetVarF32Pff(
	.param .u64 .ptr .align 1 _Z12memsetVarF32Pff_param_0,
	.param .f32 _Z12memsetVarF32Pff_param_1
)
{
	.reg .b32 	%f<2>;
	.reg .b64 	%rd<3>;

	ld.param.u64 	%rd1, [_Z12memsetVarF32Pff_param_0];
	ld.param.f32 	%f1, [_Z12memsetVarF32Pff_param_1];
	cvta.to.global.u64 	%rd2, %rd1;
	st.global.f32 	[%rd2], %f1;
	ret;

}
	// .globl	_Z3sumPKfPfi
.visible .entry _Z3sumPKfPfi(
	.param .u64 .ptr .align 1 _Z3sumPKfPfi_param_0,
	.param .u64 .ptr .align 1 _Z3sumPKfPfi_param_1,
	.param .u32 _Z3sumPKfPfi_param_2
)
{
	.reg .pred 	%p<6>;
	.reg .b32 	%r<15>;
	.reg .b32 	%f<7>;
	.reg .b64 	%rd<7>;
	// demoted variable
	.shared .align 4 .b8 _ZZ3sumPKfPfiE2_s[4096];
	ld.param.u64 	%rd1, [_Z3sumPKfPfi_param_0];
	ld.param.u64 	%rd2, [_Z3sumPKfPfi_param_1];
	ld.param.u32 	%r7, [_Z3sumPKfPfi_param_2];
	mov.u32 	%r1, %tid.x;
	mov.u32 	%r14, %ntid.x;
	mov.u32 	%r8, %ctaid.x;
	mad.lo.s32 	%r3, %r14, %r8, %r1;
	setp.ge.s32 	%p1, %r3, %r7;
	shl.b32 	%r9, %r1, 2;
	mov.u32 	%r10, _ZZ3sumPKfPfiE2_s;
	add.s32 	%r4, %r10, %r9;
	@%p1 bra 	$L__BB2_2;
	cvta.to.global.u64 	%rd3, %rd1;
	mul.wide.s32 	%rd4, %r3, 4;
	add.s64 	%rd5, %rd3, %rd4;
	ld.global.f32 	%f1, [%rd5];
	st.shared.f32 	[%r4], %f1;
	bra.uni 	$L__BB2_3;
$L__BB2_2:
	mov.b32 	%r11, 0;
	st.shared.u32 	[%r4], %r11;
$L__BB2_3:
	bar.sync 	0;
	setp.lt.u32 	%p2, %r14, 2;
	@%p2 bra 	$L__BB2_7;
$L__BB2_4:
	shr.u32 	%r6, %r14, 1;
	setp.ge.u32 	%p3, %r1, %r6;
	@%p3 bra 	$L__BB2_6;
	shl.b32 	%r12, %r6, 2;
	add.s32 	%r13, %r4, %r12;
	ld.shared.f32 	%f2, [%r13];
	ld.shared.f32 	%f3, [%r4];
	add.f32 	%f4, %f2, %f3;
	st.shared.f32 	[%r4], %f4;
$L__BB2_6:
	setp.gt.u32 	%p4, %r14, 3;
	mov.u32 	%r14, %r6;
	@%p4 bra 	$L__BB2_4;
$L__BB2_7:
	bar.sync 	0;
	setp.ne.s32 	%p5, %r1, 0;
	@%p5 bra 	$L__BB2_9;
	ld.shared.f32 	%f5, [_ZZ3sumPKfPfiE2_s];
	cvta.to.global.u64 	%rd6, %rd2;
	atom.global.add.f32 	%f6, [%rd6], %f5;
$L__BB2_9:
	ret;

}
	// .globl	_ZN3cub18CUB_300001_SM_10006detail11EmptyKernelIvEEvv
.visible .entry _ZN3cub18CUB_300001_SM_10006detail11EmptyKernelIvEEvv()
{


	ret;

}


// ===== COMPILED SASS (sm_100) =====

	.target	sm_100

	.elftype	@"ET_EXEC"


//--------------------- .note.nv.tkinfo           --------------------------
	.section	.note.nv.tkinfo,"",@"SHT_NOTE"
	.sectionflags	@"SHF_NOTE_NV_TKINFO"
	.tkinfo
        /*0018*/ 	.word	0x00000002
        /*0030*/ 	.string	""
        /*0030*/ 	.string	"ptxas"
        /*0030*/ 	.string	"Cuda compilation tools, release 13.0, V13.0.88"
        /*0030*/ 	.string	"Build cuda_13.0.r13.0/compiler.36424714_0"
        /*0030*/ 	.string	"-arch sm_100 -m 64 "



//--------------------- .note.nv.cuinfo           --------------------------
	.section	.note.nv.cuinfo,"",@"SHT_NOTE"
	.sectionflags	@"SHF_NOTE_NV_CUINFO"
        /*0018*/ 	.short	0x0002
        /*001a*/ 	.short	0x0064
        /*001c*/ 	.short	0x0082
	.zero		2


//--------------------- .nv.info                  --------------------------
	.section	.nv.info,"",@"SHT_CUDA_INFO"
	.align	4


	//----- nvinfo : EIATTR_REGCOUNT
	.align		4
        /*0000*/ 	.byte	0x04, 0x2f
        /*0002*/ 	.short	(.L_53 - .L_52)
	.align		4
.L_52:
        /*0004*/ 	.word	index@(_Z3seqPfii)
        /*0008*/ 	.word	0x00000008


	//----- nvinfo : EIATTR_FRAME_SIZE
	.align		4
.L_53:
        /*000c*/ 	.byte	0x04, 0x11
        /*000e*/ 	.short	(.L_55 - .L_54)
	.align		4
.L_54:
        /*0010*/ 	.word	index@(_Z3seqPfii)
        /*0014*/ 	.word	0x00000000


	//----- nvinfo : EIATTR_REGCOUNT
	.align		4
.L_55:
        /*0018*/ 	.byte	0x04, 0x2f
        /*001a*/ 	.short	(.L_57 - .L_56)
	.align		4
.L_56:
        /*001c*/ 	.word	index@(_Z12memsetVarF32Pff)
        /*0020*/ 	.word	0x00000008


	//----- nvinfo : EIATTR_FRAME_SIZE
	.align		4
.L_57:
        /*0024*/ 	.byte	0x04, 0x11
        /*0026*/ 	.short	(.L_59 - .L_58)
	.align		4
.L_58:
        /*0028*/ 	.word	index@(_Z12memsetVarF32Pff)
        /*002c*/ 	.word	0x00000000


	//----- nvinfo : EIATTR_REGCOUNT
	.align		4
.L_59:
        /*0030*/ 	.byte	0x04, 0x2f
        /*0032*/ 	.short	(.L_61 - .L_60)
	.align		4
.L_60:
        /*0034*/ 	.word	index@(_Z3sumPKfPfi)
        /*0038*/ 	.word	0x00000009


	//----- nvinfo : EIATTR_FRAME_SIZE
	.align		4
.L_61:
        /*003c*/ 	.byte	0x04, 0x11
        /*003e*/ 	.short	(.L_63 - .L_62)
	.align		4
.L_62:
        /*0040*/ 	.word	index@(_Z3sumPKfPfi)
        /*0044*/ 	.word	0x00000000


	//----- nvinfo : EIATTR_REGCOUNT
	.align		4
.L_63:
        /*0048*/ 	.byte	0x04, 0x2f
        /*004a*/ 	.short	(.L_65 - .L_64)
	.align		4
.L_64:
        /*004c*/ 	.word	index@(_ZN3cub18CUB_300001_SM_10006detail11EmptyKernelIvEEvv)
        /*0050*/ 	.word	0x00000004


	//----- nvinfo : EIATTR_FRAME_SIZE
	.align		4
.L_65:
        /*0054*/ 	.byte	0x04, 0x11
        /*0056*/ 	.short	(.L_67 - .L_66)
	.align		4
.L_66:
        /*0058*/ 	.word	index@(_ZN3cub18CUB_300001_SM_10006detail11EmptyKernelIvEEvv)
        /*005c*/ 	.word	0x00000000


	//----- nvinfo : EIATTR_MIN_STACK_SIZE
	.align		4
.L_67:
        /*0060*/ 	.byte	0x04, 0x12
        /*0062*/ 	.short	(.L_69 - .L_68)
	.align		4
.L_68:
        /*0064*/ 	.word	index@(_ZN3cub18CUB_300001_SM_10006detail11EmptyKernelIvEEvv)
        /*0068*/ 	.word	0x00000000


	//----- nvinfo : EIATTR_MIN_STACK_SIZE
	.align		4
.L_69:
        /*006c*/ 	.byte	0x04, 0x12
        /*006e*/ 	.short	(.L_71 - .L_70)
	.align		4
.L_70:
        /*0070*/ 	.word	index@(_Z3sumPKfPfi)
        /*0074*/ 	.word	0x00000000


	//----- nvinfo : EIATTR_MIN_STACK_SIZE
	.align		4
.L_71:
        /*0078*/ 	.byte	0x04, 0x12
        /*007a*/ 	.short	(.L_73 - .L_72)
	.align		4
.L_72:
        /*007c*/ 	.word	index@(_Z12memsetVarF32Pff)
        /*0080*/ 	.word	0x00000000


	//----- nvinfo : EIATTR_MIN_STACK_SIZE
	.align		4
.L_73:
        /*0084*/ 	.byte	0x04, 0x12
        /*0086*/ 	.short	(.L_75 - .L_74)
	.align		4
.L_74:
        /*0088*/ 	.word	index@(_Z3seqPfii)
        /*008c*/ 	.word	0x00000000
.L_75:


//--------------------- .nv.compat                --------------------------
	.section	.nv.compat,"",@"SHT_CUDA_COMPAT_INFO"
	.align	4
        /*0000*/ 	.byte	0x02, 0x09, 0x00, 0x00, 0x02, 0x02, 0x01, 0x00, 0x02, 0x05, 0x05, 0x00, 0x03, 0x07, 0x01, 0x01
        /*0010*/ 	.byte	0x02, 0x03, 0x00, 0x00, 0x02, 0x06, 0x01, 0x00, 0x04, 0x0b, 0x08, 0x00, 0x09, 0x00, 0x00, 0x00
        /*0020*/ 	.byte	0x00, 0x00, 0x00, 0x00


//--------------------- .nv.info._ZN3cub18CUB_300001_SM_10006detail11EmptyKernelIvEEvv --------------------------
	.section	.nv.info._ZN3cub18CUB_300001_SM_10006detail11EmptyKernelIvEEvv,"",@"SHT_CUDA_INFO"
	.sectionflags	@""
	.align	4


	//----- nvinfo : EIATTR_CUDA_API_VERSION
	.align		4
        /*0000*/ 	.byte	0x04, 0x37
        /*0002*/ 	.short	(.L_77 - .L_76)
.L_76:
        /*0004*/ 	.word	0x00000082


	//----- nvinfo : EIATTR_SPARSE_MMA_MASK
	.align		4
.L_77:
        /*0008*/ 	.byte	0x03, 0x50
        /*000a*/ 	.short	0x0000


	//----- nvinfo : EIATTR_MAXREG_COUNT
	.align		4
        /*000c*/ 	.byte	0x03, 0x1b
        /*000e*/ 	.short	0x00ff


	//----- nvinfo : EIATTR_MERCURY_ISA_VERSION
	.align		4
        /*0010*/ 	.byte	0x03, 0x5f
        /*0012*/ 	.short	0x0101


	//----- nvinfo : EIATTR_VRC_CTA_INIT_COUNT
	.align		4
        /*0014*/ 	.byte	0x02, 0x4a
	.zero		1
	.zero		1


	//----- nvinfo : EIATTR_EXIT_INSTR_OFFSETS
	.align		4
        /*0018*/ 	.byte	0x04, 0x1c
        /*001a*/ 	.short	(.L_79 - .L_78)


	//   ....[0]....
.L_78:
        /*001c*/ 	.word	0x00000010


	//----- nvinfo : EIATTR_SW_WAR
	.align		4
.L_79:
        /*0020*/ 	.byte	0x04, 0x36
        /*0022*/ 	.short	(.L_81 - .L_80)
.L_80:
        /*0024*/ 	.word	0x00000008
.L_81:


//--------------------- .nv.info._Z3sumPKfPfi     --------------------------
	.section	.nv.info._Z3sumPKfPfi,"",@"SHT_CUDA_INFO"
	.sectionflags	@""
	.align	4


	//----- nvinfo : EIATTR_CUDA_API_VERSION
	.align		4
        /*0000*/ 	.byte	0x04, 0x37
        /*0002*/ 	.short	(.L_83 - .L_82)
.L_82:
        /*0004*/ 	.word	0x00000082


	//----- nvinfo : EIATTR_KPARAM_INFO
	.align		4
.L_83:
        /*0008*/ 	.byte	0x04, 0x17
        /*000a*/ 	.short	(.L_85 - .L_84)
.L_84:
        /*000c*/ 	.word	0x00000000
        /*0010*/ 	.short	0x0002
        /*0012*/ 	.short	0x0010
        /*0014*/ 	.byte	0x00, 0xf0, 0x11, 0x00


	//----- nvinfo : EIATTR_KPARAM_INFO
	.align		4
.L_85:
        /*0018*/ 	.byte	0x04, 0x17
        /*001a*/ 	.short	(.L_87 - .L_86)
.L_86:
        /*001c*/ 	.word	0x00000000
        /*0020*/ 	.short	0x0001
        /*0022*/ 	.short	0x0008
        /*0024*/ 	.byte	0x00, 0xf5, 0x21, 0x00


	//----- nvinfo : EIATTR_KPARAM_INFO
	.align		4
.L_87:
        /*0028*/ 	.byte	0x04, 0x17
        /*002a*/ 	.short	(.L_89 - .L_88)
.L_88:
        /*002c*/ 	.word	0x00000000
        /*0030*/ 	.short	0x0000
        /*0032*/ 	.short	0x0000
        /*0034*/ 	.byte	0x00, 0xf5, 0x21, 0x00


	//----- nvinfo : EIATTR_SPARSE_MMA_MASK
	.align		4
.L_89:
        /*0038*/ 	.byte	0x03, 0x50
        /*003a*/ 	.short	0x0000


	//----- nvinfo : EIATTR_MAXREG_COUNT
	.align		4
        /*003c*/ 	.byte	0x03, 0x1b
        /*003e*/ 	.short	0x00ff


	//----- nvinfo : EIATTR_NUM_BARRIERS
	.align		4
        /*0040*/ 	.byte	0x02, 0x4c
        /*0042*/ 	.byte	0x01
	.zero		1


	//----- nvinfo : EIATTR_MERCURY_ISA_VERSION
	.align		4
        /*0044*/ 	.byte	0x03, 0x5f
        /*0046*/ 	.short	0x0101


	//----- nvinfo : EIATTR_VRC_CTA_INIT_COUNT
	.align		4
        /*0048*/ 	.byte	0x02, 0x4a
	.zero		1
	.zero		1


	//----- nvinfo : EIATTR_EXIT_INSTR_OFFSETS
	.align		4
        /*004c*/ 	.byte	0x04, 0x1c
        /*004e*/ 	.short	(.L_91 - .L_90)


	//   ....[0]....
.L_90:
        /*0050*/ 	.word	0x00000210


	//   ....[1]....
        /*0054*/ 	.word	0x00000280


	//----- nvinfo : EIATTR_CBANK_PARAM_SIZE
	.align		4
.L_91:
        /*0058*/ 	.byte	0x03, 0x19
        /*005a*/ 	.short	0x0014


	//----- nvinfo : EIATTR_PARAM_CBANK
	.align		4
        /*005c*/ 	.byte	0x04, 0x0a
        /*005e*/ 	.short	(.L_93 - .L_92)
	.align		4
.L_92:
        /*0060*/ 	.word	index@(.nv.constant0._Z3sumPKfPfi)
        /*0064*/ 	.short	0x0380
        /*0066*/ 	.short	0x0014


	//----- nvinfo : EIATTR_SW_WAR
	.align		4
.L_93:
        /*0068*/ 	.byte	0x04, 0x36
        /*006a*/ 	.short	(.L_95 - .L_94)
.L_94:
        /*006c*/ 	.word	0x00000008
.L_95:


//--------------------- .nv.info._Z12memsetVarF32Pff --------------------------
	.section	.nv.info._Z12memsetVarF32Pff,"",@"SHT_CUDA_INFO"
	.sectionflags	@""
	.align	4


	//----- nvinfo : EIATTR_CUDA_API_VERSION
	.align		4
        /*0000*/ 	.byte	0x04, 0x37
        /*0002*/ 	.short	(.L_97 - .L_96)
.L_96:
        /*0004*/ 	.word	0x00000082


	//----- nvinfo : EIATTR_KPARAM_INFO
	.align		4
.L_97:
        /*0008*/ 	.byte	0x04, 0x17
        /*000a*/ 	.short	(.L_99 - .L_98)
.L_98:
        /*000c*/ 	.word	0x00000000
        /*0010*/ 	.short	0x0001
        /*0012*/ 	.short	0x0008
        /*0014*/ 	.byte	0x00, 0xf0, 0x11, 0x00


	//----- nvinfo : EIATTR_KPARAM_INFO
	.align		4
.L_99:
        /*0018*/ 	.byte	0x04, 0x17
        /*001a*/ 	.short	(.L_101 - .L_100)
.L_100:
        /*001c*/ 	.word	0x00000000
        /*0020*/ 	.short	0x0000
        /*0022*/ 	.short	0x0000
        /*0024*/ 	.byte	0x00, 0xf5, 0x21, 0x00


	//----- nvinfo : EIATTR_SPARSE_MMA_MASK
	.align		4
.L_101:
        /*0028*/ 	.byte	0x03, 0x50
        /*002a*/ 	.short	0x0000


	//----- nvinfo : EIATTR_MAXREG_COUNT
	.align		4
        /*002c*/ 	.byte	0x03, 0x1b
        /*002e*/ 	.short	0x00ff


	//----- nvinfo : EIATTR_MERCURY_ISA_VERSION
	.align		4
        /*0030*/ 	.byte	0x03, 0x5f
        /*0032*/ 	.short	0x0101


	//----- nvinfo : EIATTR_VRC_CTA_INIT_COUNT
	.align		4
        /*0034*/ 	.byte	0x02, 0x4a
	.zero		1
	.zero		1


	//----- nvinfo : EIATTR_EXIT_INSTR_OFFSETS
	.align		4
        /*0038*/ 	.byte	0x04, 0x1c
        /*003a*/ 	.short	(.L_103 - .L_102)


	//   ....[0]....
.L_102:
        /*003c*/ 	.word	0x00000050


	//----- nvinfo : EIATTR_CBANK_PARAM_SIZE
	.align		4
.L_103:
        /*0040*/ 	.byte	0x03, 0x19
        /*0042*/ 	.short	0x000c


	//----- nvinfo : EIATTR_PARAM_CBANK
	.align		4
        /*0044*/ 	.byte	0x04, 0x0a
        /*0046*/ 	.short	(.L_105 - .L_104)
	.align		4
.L_104:
        /*0048*/ 	.word	index@(.nv.constant0._Z12memsetVarF32Pff)
        /*004c*/ 	.short	0x0380
        /*004e*/ 	.short	0x000c


	//----- nvinfo : EIATTR_SW_WAR
	.align		4
.L_105:
        /*0050*/ 	.byte	0x04, 0x36
        /*0052*/ 	.short	(.L_107 - .L_106)
.L_106:
        /*0054*/ 	.word	0x00000008
.L_107:


//--------------------- .nv.info._Z3seqPfii       --------------------------
	.section	.nv.info._Z3seqPfii,"",@"SHT_CUDA_INFO"
	.sectionflags	@""
	.align	4


	//----- nvinfo : EIATTR_CUDA_API_VERSION
	.align		4
        /*0000*/ 	.byte	0x04, 0x37
        /*0002*/ 	.short	(.L_109 - .L_108)
.L_108:
        /*0004*/ 	.word	0x00000082


	//----- nvinfo : EIATTR_KPARAM_INFO
	.align		4
.L_109:
        /*0008*/ 	.byte	0x04, 0x17
        /*000a*/ 	.short	(.L_111 - .L_110)
.L_110:
        /*000c*/ 	.word	0x00000000
        /*0010*/ 	.short	0x0002
        /*0012*/ 	.short	0x000c
        /*0014*/ 	.byte	0x00, 0xf0, 0x11, 0x00


	//----- nvinfo : EIATTR_KPARAM_INFO
	.align		4
.L_111:
        /*0018*/ 	.byte	0x04, 0x17
        /*001a*/ 	.short	(.L_113 - .L_112)
.L_112:
        /*001c*/ 	.word	0x00000000
        /*0020*/ 	.short	0x0001
        /*0022*/ 	.short	0x0008
        /*0024*/ 	.byte	0x00, 0xf0, 0x11, 0x00


	//----- nvinfo : EIATTR_KPARAM_INFO
	.align		4
.L_113:
        /*0028*/ 	.byte	0x04, 0x17
        /*002a*/ 	.short	(.L_115 - .L_114)
.L_114:
        /*002c*/ 	.word	0x00000000
        /*0030*/ 	.short	0x0000
        /*0032*/ 	.short	0x0000
        /*0034*/ 	.byte	0x00, 0xf5, 0x21, 0x00


	//----- nvinfo : EIATTR_SPARSE_MMA_MASK
	.align		4
.L_115:
        /*0038*/ 	.byte	0x03, 0x50
        /*003a*/ 	.short	0x0000


	//----- nvinfo : EIATTR_MAXREG_COUNT
	.align		4
        /*003c*/ 	.byte	0x03, 0x1b
        /*003e*/ 	.short	0x00ff


	//----- nvinfo : EIATTR_MERCURY_ISA_VERSION
	.align		4
        /*0040*/ 	.byte	0x03, 0x5f
        /*0042*/ 	.short	0x0101


	//----- nvinfo : EIATTR_VRC_CTA_INIT_COUNT
	.align		4
        /*0044*/ 	.byte	0x02, 0x4a
	.zero		1
	.zero		1


	//----- nvinfo : EIATTR_EXIT_INSTR_OFFSETS
	.align		4
        /*0048*/ 	.byte	0x04, 0x1c
        /*004a*/ 	.short	(.L_117 - .L_116)


	//   ....[0]....
.L_116:
        /*004c*/ 	.word	0x000000a0


	//----- nvinfo : EIATTR_CBANK_PARAM_SIZE
	.align		4
.L_117:
        /*0050*/ 	.byte	0x03, 0x19
        /*0052*/ 	.short	0x0010


	//----- nvinfo : EIATTR_PARAM_CBANK
	.align		4
        /*0054*/ 	.byte	0x04, 0x0a
        /*0056*/ 	.short	(.L_119 - .L_118)
	.align		4
.L_118:
        /*0058*/ 	.word	index@(.nv.constant0._Z3seqPfii)
        /*005c*/ 	.short	0x0380
        /*005e*/ 	.short	0x0010


	//----- nvinfo : EIATTR_SW_WAR
	.align		4
.L_119:
        /*0060*/ 	.byte	0x04, 0x36
        /*0062*/ 	.short	(.L_121 - .L_120)
.L_120:
        /*0064*/ 	.word	0x00000008
.L_121:


//--------------------- .nv.callgraph             --------------------------
	.section	.nv.callgraph,"",@"SHT_CUDA_CALLGRAPH"
	.align	4
	.sectionentsize	8
	.align		4
        /*0000*/ 	.word	0x00000000
	.align		4
        /*0004*/ 	.word	0xffffffff
	.align		4
        /*0008*/ 	.word	0x00000000
	.align		4
        /*000c*/ 	.word	0xfffffffe
	.align		4
        /*0010*/ 	.word	0x00000000
	.align		4
        /*0014*/ 	.word	0xfffffffd
	.align		4
        /*0018*/ 	.word	0x00000000
	.align		4
        /*001c*/ 	.word	0xfffffffc


//--------------------- .nv.constant4             --------------------------
	.section	.nv.constant4,"a",@progbits
	.align	8
	.align		8
.nv.constant4:
        /*0000*/ 	.dword	precalc_xorwow_matrix
	.align		8
        /*0008*/ 	.dword	precalc_xorwow_offset_matrix
	.align		8
        /*0010*/ 	.dword	mrg32k3aM1
	.align		8
        /*0018*/ 	.dword	mrg32k3aM2
	.align		8
        /*0020*/ 	.dword	mrg32k3aM1SubSeq
	.align		8
        /*0028*/ 	.dword	mrg32k3aM2SubSeq
	.align		8
        /*0030*/ 	.dword	mrg32k3aM1Seq
	.align		8
        /*0038*/ 	.dword	mrg32k3aM2Seq
	.align		8
        /*0040*/ 	.dword	_ZN34_INTERNAL_36b47c35_4_k_cu_01a606c74cuda3std3__45__cpo5beginE
	.align		8
        /*0048*/ 	.dword	_ZN34_INTERNAL_36b47c35_4_k_cu_01a606c74cuda3std3__45__cpo3endE
	.align		8
        /*0050*/ 	.dword	_ZN34_INTERNAL_36b47c35_4_k_cu_01a606c74cuda3std3__45__cpo6cbeginE
	.align		8
        /*0058*/ 	.dword	_ZN34_INTERNAL_36b47c35_4_k_cu_01a606c74cuda3std3__45__cpo4cendE
	.align		8
        /*0060*/ 	.dword	_ZN34_INTERNAL_36b47c35_4_k_cu_01a606c74cuda3std3__45__cpo6rbeginE
	.align		8
        /*0068*/ 	.dword	_ZN34_INTERNAL_36b47c35_4_k_cu_01a606c74cuda3std3__45__cpo4rendE
	.align		8
        /*0070*/ 	.dword	_ZN34_INTERNAL_36b47c35_4_k_cu_01a606c74cuda3std3__45__cpo7crbeginE
	.align		8
        /*0078*/ 	.dword	_ZN34_INTERNAL_36b47c35_4_k_cu_01a606c74cuda3std3__45__cpo5crendE
	.align		8
        /*0080*/ 	.dword	_ZN34_INTERNAL_36b47c35_4_k_cu_01a606c74cuda3std3__436_GLOBAL__N__36b47c35_4_k_cu_01a606c76ignoreE
	.align		8
        /*0088*/ 	.dword	_ZN34_INTERNAL_36b47c35_4_k_cu_01a606c74cuda3std3__419piecewise_constructE
	.align		8
        /*0090*/ 	.dword	_ZN34_INTERNAL_36b47c35_4_k_cu_01a606c74cuda3std3__48in_placeE
	.align		8
        /*0098*/ 	.dword	_ZN34_INTERNAL_36b47c35_4_k_cu_01a606c74cuda3std3__420unreachable_sentinelE
	.align		8
        /*00a0*/ 	.dword	_ZN34_INTERNAL_36b47c35_4_k_cu_01a606c74cuda3std3__47nulloptE
	.align		8
        /*00a8*/ 	.dword	_ZN34_INTERNAL_36b47c35_4_k_cu_01a606c74cuda3std3__48unexpectE
	.align		8
        /*00b0*/ 	.dword	_ZN34_INTERNAL_36b47c35_4_k_cu_01a606c74cuda3std6ranges3__45__cpo4swapE
	.align		8
        /*00b8*/ 	.dword	_ZN34_INTERNAL_36b47c35_4_k_cu_01a606c74cuda3std6ranges3__45__cpo9iter_moveE
	.align		8
        /*00c0*/ 	.dword	_ZN34_INTERNAL_36b47c35_4_k_cu_01a606c74cuda3std6ranges3__45__cpo5beginE
	.align		8
        /*00c8*/ 	.dword	_ZN34_INTERNAL_36b47c35_4_k_cu_01a606c74cuda3std6ranges3__45__cpo3endE
	.align		8
        /*00d0*/ 	.dword	_ZN34_INTERNAL_36b47c35_4_k_cu_01a606c74cuda3std6ranges3__45__cpo6cbeginE
	.align		8
        /*00d8*/ 	.dword	_ZN34_INTERNAL_36b47c35_4_k_cu_01a606c74cuda3std6ranges3__45__cpo4cendE
	.align		8
        /*00e0*/ 	.dword	_ZN34_INTERNAL_36b47c35_4_k_cu_01a606c74cuda3std6ranges3__45__cpo7advanceE
	.align		8
        /*00e8*/ 	.dword	_ZN34_INTERNAL_36b47c35_4_k_cu_01a606c74cuda3std6ranges3__45__cpo9iter_swapE
	.align		8
        /*00f0*/ 	.dword	_ZN34_INTERNAL_36b47c35_4_k_cu_01a606c74cuda3std6ranges3__45__cpo4nextE
	.align		8
        /*00f8*/ 	.dword	_ZN34_INTERNAL_36b47c35_4_k_cu_01a606c74cuda3std6ranges3__45__cpo4prevE
	.align		8
        /*0100*/ 	.dword	_ZN34_INTERNAL_36b47c35_4_k_cu_01a606c74cuda3std6ranges3__45__cpo4dataE
	.align		8
        /*0108*/ 	.dword	_ZN34_INTERNAL_36b47c35_4_k_cu_01a606c74cuda3std6ranges3__45__cpo5cdataE
	.align		8
        /*0110*/ 	.dword	_ZN34_INTERNAL_36b47c35_4_k_cu_01a606c74cuda3std6ranges3__45__cpo4sizeE
	.align		8
        /*0118*/ 	.dword	_ZN34_INTERNAL_36b47c35_4_k_cu_01a606c74cuda3std6ranges3__45__cpo5ssizeE
	.align		8
        /*0120*/ 	.dword	_ZN34_INTERNAL_36b47c35_4_k_cu_01a606c74cuda3std6ranges3__45__cpo8distanceE
	.align		8
        /*0128*/ 	.dword	_ZN34_INTERNAL_36b47c35_4_k_cu_01a606c76thrust24THRUST_300001_SM_1000_NS8cuda_cub3parE
	.align		8
        /*0130*/ 	.dword	_ZN34_INTERNAL_36b47c35_4_k_cu_01a606c76thrust24THRUST_300001_SM_1000_NS8cuda_cub10par_nosyncE
	.align		8
        /*0138*/ 	.dword	_ZN34_INTERNAL_36b47c35_4_k_cu_01a606c76thrust24THRUST_300001_SM_1000_NS6system6detail10sequential3seqE
	.align		8
        /*0140*/ 	.dword	_ZN34_INTERNAL_36b47c35_4_k_cu_01a606c76thrust24THRUST_300001_SM_1000_NS12placeholders2_1E
	.align		8
        /*0148*/ 	.dword	_ZN34_INTERNAL_36b47c35_4_k_cu_01a606c76thrust24THRUST_300001_SM_1000_NS12placeholders2_2E
	.align		8
        /*0150*/ 	.dword	_ZN34_INTERNAL_36b47c35_4_k_cu_01a606c76thrust24THRUST_300001_SM_1000_NS12placeholders2_3E
	.align		8
        /*0158*/ 	.dword	_ZN34_INTERNAL_36b47c35_4_k_cu_01a606c76thrust24THRUST_300001_SM_1000_NS12placeholders2_4E
	.align		8
        /*0160*/ 	.dword	_ZN34_INTERNAL_36b47c35_4_k_cu_01a606c76thrust24THRUST_300001_SM_1000_NS12placeholders2_5E
	.align		8
        /*0168*/ 	.dword	_ZN34_INTERNAL_36b47c35_4_k_cu_01a606c76thrust24THRUST_300001_SM_1000_NS12placeholders2_6E
	.align		8
        /*0170*/ 	.dword	_ZN34_INTERNAL_36b47c35_4_k_cu_01a606c76thrust24THRUST_300001_SM_1000_NS12placeholders2_7E
	.align		8
        /*0178*/ 	.dword	_ZN34_INTERNAL_36b47c35_4_k_cu_01a606c76thrust24THRUST_300001_SM_1000_NS12placeholders2_8E
	.align		8
        /*0180*/ 	.dword	_ZN34_INTERNAL_36b47c35_4_k_cu_01a606c76thrust24THRUST_300001_SM_1000_NS12placeholders2_9E
	.align		8
        /*0188*/ 	.dword	_ZN34_INTERNAL_36b47c35_4_k_cu_01a606c76thrust24THRUST_300001_SM_1000_NS12placeholders3_10E
	.align		8
        /*0190*/ 	.dword	_ZN34_INTERNAL_36b47c35_4_k_cu_01a606c76thrust24THRUST_300001_SM_1000_NS3seqE


//--------------------- .nv.constant3             --------------------------
	.section	.nv.constant3,"a",@progbits
	.align	8
.nv.constant3:
	.type		__cr_lgamma_table,@object
	.size		__cr_lgamma_table,(.L_8 - __cr_lgamma_table)
__cr_lgamma_table:
        /*0000*/ 	.byte	0x00, 0x00, 0x00, 0x00, 0x00, 0x00, 0x00, 0x00, 0x00, 0x00, 0x00, 0x00, 0x00, 0x00, 0x00, 0x00
        /*0010*/ 	.byte	0xef, 0x39, 0xfa, 0xfe, 0x42, 0x2e, 0xe6, 0x3f, 0x02, 0x20, 0x2a, 0xfa, 0x0b, 0xab, 0xfc, 0x3f
        /*0020*/ 	.byte	0xf9, 0x2c, 0x92, 0x7c, 0xa7, 0x6c, 0x09, 0x40, 0xc9, 0x79, 0x44, 0x3c, 0x64, 0x26, 0x13, 0x40
        /*0030*/ 	.byte	0xca, 0x01, 0xcf, 0x3a, 0x27, 0x51, 0x1a, 0x40, 0x30, 0xcc, 0x2d, 0xf3, 0xe1, 0x0c, 0x21, 0x40
        /*0040*/ 	.byte	0x0d, 0xb7, 0xfc, 0x82, 0x8e, 0x35, 0x25, 0x40
.L_8:


//--------------------- .text._ZN3cub18CUB_300001_SM_10006detail11EmptyKernelIvEEvv --------------------------
	.section	.text._ZN3cub18CUB_300001_SM_10006detail11EmptyKernelIvEEvv,"ax",@progbits
	.align	128
        .global         _ZN3cub18CUB_300001_SM_10006detail11EmptyKernelIvEEvv
        .type           _ZN3cub18CUB_300001_SM_10006detail11EmptyKernelIvEEvv,@function
        .size           _ZN3cub18CUB_300001_SM_10006detail11EmptyKernelIvEEvv,(.L_x_6 - _ZN3cub18CUB_300001_SM_10006detail11EmptyKernelIvEEvv)
        .other          _ZN3cub18CUB_300001_SM_10006detail11EmptyKernelIvEEvv,@"STO_CUDA_ENTRY STV_DEFAULT"
_ZN3cub18CUB_300001_SM_10006detail11EmptyKernelIvEEvv:
.text._ZN3cub18CUB_300001_SM_10006detail11EmptyKernelIvEEvv:
[----:B------:R-:W-:Y:S01]  /*0000*/  LDC R1, c[0x0][0x37c] ;  /* 0x0000df00ff017b82 */ /* 0x000fe20000000800 */
[----:B------:R-:W-:Y:S05]  /*0010*/  EXIT ;  /* 0x000000000000794d */ /* 0x000fea0003800000 */
.L_x_0:
[----:B------:R-:W-:-:S00]  /*0020*/  BRA `(.L_x_0) ;  /* 0xfffffffc00fc7947 */ /* 0x000fc0000383ffff */
[----:B------:R-:W-:-:S00]  /*0030*/  NOP ;  /* 0x0000000000007918 */ /* 0x000fc00000000000 */
        /* <DEDUP_REMOVED lines=12> */
.L_x_6:


//--------------------- .text._Z3sumPKfPfi        --------------------------
	.section	.text._Z3sumPKfPfi,"ax",@progbits
	.align	128
        .global         _Z3sumPKfPfi
        .type           _Z3sumPKfPfi,@function
        .size           _Z3sumPKfPfi,(.L_x_7 - _Z3sumPKfPfi)
        .other          _Z3sumPKfPfi,@"STO_CUDA_ENTRY STV_DEFAULT"
_Z3sumPKfPfi:
.text._Z3sumPKfPfi:
[----:B------:R-:W-:Y:S01]  /*0000*/  LDC R1, c[0x0][0x37c] ;  /* 0x0000df00ff017b82 */ /* 0x000fe20000000800 */
[----:B------:R-:W0:Y:S01]  /*0010*/  S2R R6, SR_TID.X ;  /* 0x0000000000067919 */ /* 0x000e220000002100 */
[----:B------:R-:W0:Y:S01]  /*0020*/  LDCU UR8, c[0x0][0x360] ;  /* 0x00006c00ff0877ac */ /* 0x000e220008000800 */
[----:B------:R-:W0:Y:S01]  /*0030*/  S2R R5, SR_CTAID.X ;  /* 0x0000000000057919 */ /* 0x000e220000002500 */
[----:B------:R-:W1:Y:S01]  /*0040*/  LDCU UR4, c[0x0][0x390] ;  /* 0x00007200ff0477ac */ /* 0x000e620008000800 */
[----:B------:R-:W2:Y:S01]  /*0050*/  LDCU.64 UR6, c[0x0][0x358] ;  /* 0x00006b00ff0677ac */ /* 0x000ea20008000a00 */
[----:B0-----:R-:W-:-:S05]  /*0060*/  IMAD R5, R5, UR8, R6 ;  /* 0x0000000805057c24 */ /* 0x001fca000f8e0206 */
[----:B-1----:R-:W-:-:S13]  /*0070*/  ISETP.GE.AND P1, PT, R5, UR4, PT ;  /* 0x0000000405007c0c */ /* 0x002fda000bf26270 */
[----:B------:R-:W0:Y:S02]  /*0080*/  @!P1 LDC.64 R2, c[0x0][0x380] ;  /* 0x0000e000ff029b82 */ /* 0x000e240000000a00 */
[----:B0-----:R-:W-:-:S06]  /*0090*/  @!P1 IMAD.WIDE R2, R5, 0x4, R2 ;  /* 0x0000000405029825 */ /* 0x001fcc00078e0202 */
[----:B--2---:R-:W2:Y:S01]  /*00a0*/  @!P1 LDG.E R3, desc[UR6][R2.64] ;  /* 0x0000000602039981 */ /* 0x004ea2000c1e1900 */
[----:B------:R-:W0:Y:S01]  /*00b0*/  S2UR UR5, SR_CgaCtaId ;  /* 0x00000000000579c3 */ /* 0x000e220000008800 */
[----:B------:R-:W-:Y:S01]  /*00c0*/  IMAD.U32 R4, RZ, RZ, UR8 ;  /* 0x00000008ff047e24 */ /* 0x000fe2000f8e00ff */
[----:B------:R-:W-:Y:S01]  /*00d0*/  UMOV UR4, 0x400 ;  /* 0x0000040000047882 */ /* 0x000fe20000000000 */
[----:B------:R-:W-:-:S03]  /*00e0*/  ISETP.NE.AND P0, PT, R6, RZ, PT ;  /* 0x000000ff0600720c */ /* 0x000fc60003f05270 */
[----:B------:R-:W-:Y:S01]  /*00f0*/  ISETP.GE.U32.AND P2, PT, R4, 0x2, PT ;  /* 0x000000020400780c */ /* 0x000fe20003f46070 */
[----:B0-----:R-:W-:-:S06]  /*0100*/  ULEA UR4, UR5, UR4, 0x18 ;  /* 0x0000000405047291 */ /* 0x001fcc000f8ec0ff */
[----:B------:R-:W-:-:S05]  /*0110*/  LEA R0, R6, UR4, 0x2 ;  /* 0x0000000406007c11 */ /* 0x000fca000f8e10ff */
[----:B--2---:R0:W-:Y:S04]  /*0120*/  @!P1 STS [R0], R3 ;  /* 0x0000000300009388 */ /* 0x0041e80000000800 */
[----:B------:R0:W-:Y:S01]  /*0130*/  @P1 STS [R0], RZ ;  /* 0x000000ff00001388 */ /* 0x0001e20000000800 */
[----:B------:R-:W-:Y:S06]  /*0140*/  BAR.SYNC.DEFER_BLOCKING 0x0 ;  /* 0x0000000000007b1d */ /* 0x000fec0000010000 */
[----:B------:R-:W-:Y:S05]  /*0150*/  @!P2 BRA `(.L_x_1) ;  /* 0x000000000028a947 */ /* 0x000fea0003800000 */
.L_x_2:
[----:B------:R-:W-:-:S04]  /*0160*/  SHF.R.U32.HI R5, RZ, 0x1, R4 ;  /* 0x00000001ff057819 */ /* 0x000fc80000011604 */
[----:B------:R-:W-:-:S13]  /*0170*/  ISETP.GE.U32.AND P1, PT, R6, R5, PT ;  /* 0x000000050600720c */ /* 0x000fda0003f26070 */
[----:B------:R-:W-:Y:S01]  /*0180*/  @!P1 IMAD R2, R5, 0x4, R0 ;  /* 0x0000000405029824 */ /* 0x000fe200078e0200 */
[----:B0-----:R-:W-:Y:S05]  /*0190*/  @!P1 LDS R3, [R0] ;  /* 0x0000000000039984 */ /* 0x001fea0000000800 */
[----:B------:R-:W0:Y:S02]  /*01a0*/  @!P1 LDS R2, [R2] ;  /* 0x0000000002029984 */ /* 0x000e240000000800 */
[----:B0-----:R-:W-:-:S05]  /*01b0*/  @!P1 FADD R3, R2, R3 ;  /* 0x0000000302039221 */ /* 0x001fca0000000000 */
[----:B------:R1:W-:Y:S01]  /*01c0*/  @!P1 STS [R0], R3 ;  /* 0x0000000300009388 */ /* 0x0003e20000000800 */
[----:B------:R-:W-:Y:S01]  /*01d0*/  ISETP.GT.U32.AND P1, PT, R4, 0x3, PT ;  /* 0x000000030400780c */ /* 0x000fe20003f24070 */
[----:B------:R-:W-:-:S12]  /*01e0*/  IMAD.MOV.U32 R4, RZ, RZ, R5 ;  /* 0x000000ffff047224 */ /* 0x000fd800078e0005 */
[----:B-1----:R-:W-:Y:S05]  /*01f0*/  @P1 BRA `(.L_x_2) ;  /* 0xfffffffc00d81947 */ /* 0x002fea000383ffff */
.L_x_1:
[----:B------:R-:W-:Y:S06]  /*0200*/  BAR.SYNC.DEFER_BLOCKING 0x0 ;  /* 0x0000000000007b1d */ /* 0x000fec0000010000 */
[----:B------:R-:W-:Y:S05]  /*0210*/  @P0 EXIT ;  /* 0x000000000000094d */ /* 0x000fea0003800000 */
[----:B------:R-:W1:Y:S01]  /*0220*/  S2UR UR5, SR_CgaCtaId ;  /* 0x00000000000579c3 */ /* 0x000e620000008800 */
[----:B------:R-:W-:-:S07]  /*0230*/  UMOV UR4, 0x400 ;  /* 0x0000040000047882 */ /* 0x000fce0000000000 */
[----:B0-----:R-:W0:Y:S01]  /*0240*/  LDC.64 R2, c[0x0][0x388] ;  /* 0x0000e200ff027b82 */ /* 0x001e220000000a00 */
[----:B-1----:R-:W-:-:S09]  /*0250*/  ULEA UR4, UR5, UR4, 0x18 ;  /* 0x0000000405047291 */ /* 0x002fd2000f8ec0ff */
[----:B------:R-:W0:Y:S04]  /*0260*/  LDS R5, [UR4] ;  /* 0x00000004ff057984 */ /* 0x000e280008000800 */
[----:B0-----:R-:W-:Y:S01]  /*0270*/  REDG.E.ADD.F32.FTZ.RN.STRONG.GPU desc[UR6][R2.64], R5 ;  /* 0x00000005020079a6 */ /* 0x001fe2000c12f306 */
[----:B------:R-:W-:Y:S05]  /*0280*/  EXIT ;  /* 0x000000000000794d */ /* 0x000fea0003800000 */
.L_x_3:
        /* <DEDUP_REMOVED lines=15> */
.L_x_7:


//--------------------- .text._Z12memsetVarF32Pff --------------------------
	.section	.text._Z12memsetVarF32Pff,"ax",@progbits
	.align	128
        .global         _Z12memsetVarF32Pff
        .type           _Z12memsetVarF32Pff,@function
        .size           _Z12memsetVarF32Pff,(.L_x_8 - _Z12memsetVarF32Pff)
        .other          _Z12memsetVarF32Pff,@"STO_CUDA_ENTRY STV_DEFAULT"
_Z12memsetVarF32Pff:
.text._Z12memsetVarF32Pff:
[----:B------:R-:W-:Y:S08]  /*0000*/  LDC R1, c[0x0][0x37c] ;  /* 0x0000df00ff017b82 */ /* 0x000ff00000000800 */
[----:B------:R-:W0:Y:S01]  /*0010*/  LDC R5, c[0x0][0x388] ;  /* 0x0000e200ff057b82 */ /* 0x000e220000000800 */
[----:B------:R-:W0:Y:S07]  /*0020*/  LDCU.64 UR4, c[0x0][0x358] ;  /* 0x00006b00ff0477ac */ /* 0x000e2e0008000a00 */
[----:B------:R-:W0:Y:S02]  /*0030*/  LDC.64 R2, c[0x0][0x380] ;  /* 0x0000e000ff027b82 */ /* 0x000e240000000a00 */
[----:B0-----:R-:W-:Y:S01]  /*0040*/  STG.E desc[UR4][R2.64], R5 ;  /* 0x0000000502007986 */ /* 0x001fe2000c101904 */
[----:B------:R-:W-:Y:S05]  /*0050*/  EXIT ;  /* 0x000000000000794d */ /* 0x000fea0003800000 */
.L_x_4:
        /* <DEDUP_REMOVED lines=10> */
.L_x_8:


//--------------------- .text._Z3seqPfii          --------------------------
	.section	.text._Z3seqPfii,"ax",@progbits
	.align	128
        .global         _Z3seqPfii
        .type           _Z3seqPfii,@function
        .size           _Z3seqPfii,(.L_x_9 - _Z3seqPfii)
        .other          _Z3seqPfii,@"STO_CUDA_ENTRY STV_DEFAULT"
_Z3seqPfii:
.text._Z3seqPfii:
[----:B------:R-:W-:Y:S01]  /*0000*/  LDC R1, c[0x0][0x37c] ;  /* 0x0000df00ff017b82 */ /* 0x000fe20000000800 */
[----:B------:R-:W0:Y:S07]  /*0010*/  S2R R5, SR_TID.X ;  /* 0x0000000000057919 */ /* 0x000e2e0000002100 */
[----:B------:R-:W1:Y:S01]  /*0020*/  LDC.64 R2, c[0x0][0x380] ;  /* 0x0000e000ff027b82 */ /* 0x000e620000000a00 */
[----:B------:R-:W0:Y:S01]  /*0030*/  LDCU UR6, c[0x0][0x360] ;  /* 0x00006c00ff0677ac */ /* 0x000e220008000800 */
[----:B------:R-:W0:Y:S01]  /*0040*/  S2R R0, SR_CTAID.X ;  /* 0x0000000000007919 */ /* 0x000e220000002500 */
[----:B------:R-:W2:Y:S01]  /*0050*/  LDCU.64 UR4, c[0x0][0x358] ;  /* 0x00006b00ff0477ac */ /* 0x000ea20008000a00 */
[----:B0-----:R-:W-:-:S04]  /*0060*/  IMAD R5, R0, UR6, R5 ;  /* 0x0000000600057c24 */ /* 0x001fc8000f8e0205 */
[----:B-1----:R-:W-:Y:S01]  /*0070*/  IMAD.WIDE R2, R5, 0x4, R2 ;  /* 0x0000000405027825 */ /* 0x002fe200078e0202 */
[----:B------:R-:W-:-:S05]  /*0080*/  I2FP.F32.S32 R5, R5 ;  /* 0x0000000500057245 */ /* 0x000fca0000201400 */
[----:B--2---:R-:W-:Y:S01]  /*0090*/  STG.E desc[UR4][R2.64], R5 ;  /* 0x0000000502007986 */ /* 0x004fe2000c101904 */
[----:B------:R-:W-:Y:S05]  /*00a0*/  EXIT ;  /* 0x000000000000794d */ /* 0x000fea0003800000 */
.L_x_5:
        /* <DEDUP_REMOVED lines=13> */
.L_x_9:


//--------------------- .nv.global.init           --------------------------
	.section	.nv.global.init,"aw",@progbits
	.align	4
.nv.global.init:
	.type		mrg32k3aM1SubSeq,@object
	.size		mrg32k3aM1SubSeq,(mrg32k3aM2SubSeq - mrg32k3aM1SubSeq)
mrg32k3aM1SubSeq:
        /*0000*/ 	.byte	0x0b, 0xcc, 0xee, 0x04, 0x73, 0x29, 0x8b, 0x6f, 0xf6, 0x53, 0x03, 0xf6, 0x23, 0xf6, 0xea, 0xda
        /* <DEDUP_REMOVED lines=125> */
	.type		mrg32k3aM2SubSeq,@object
	.size		mrg32k3aM2SubSeq,(mrg32k3aM1 - mrg32k3aM2SubSeq)
mrg32k3aM2SubSeq:
        /* <DEDUP_REMOVED lines=126> */
	.type		mrg32k3aM1,@object
	.size		mrg32k3aM1,(mrg32k3aM1Seq - mrg32k3aM1)
mrg32k3aM1:
        /* <DEDUP_REMOVED lines=144> */
	.type		mrg32k3aM1Seq,@object
	.size		mrg32k3aM1Seq,(mrg32k3aM2 - mrg32k3aM1Seq)
mrg32k3aM1Seq:
        /* <DEDUP_REMOVED lines=144> */
	.type		mrg32k3aM2,@object
	.size		mrg32k3aM2,(mrg32k3aM2Seq - mrg32k3aM2)
mrg32k3aM2:
        /* <DEDUP_REMOVED lines=144> */
	.type		mrg32k3aM2Seq,@object
	.size		mrg32k3aM2Seq,(precalc_xorwow_matrix - mrg32k3aM2Seq)
mrg32k3aM2Seq:
        /* <DEDUP_REMOVED lines=144> */
	.type		precalc_xorwow_matrix,@object
	.size		precalc_xorwow_matrix,(precalc_xorwow_offset_matrix - precalc_xorwow_matrix)
precalc_xorwow_matrix:
        /* <DEDUP_REMOVED lines=6400> */
	.type		precalc_xorwow_offset_matrix,@object
	.size		precalc_xorwow_offset_matrix,(.L_1 - precalc_xorwow_offset_matrix)
precalc_xorwow_offset_matrix:
        /* <DEDUP_REMOVED lines=6400> */
.L_1:


//--------------------- .nv.shared.reserved.0     --------------------------
	.section	.nv.shared.reserved.0,"aw",@nobits
	.weak		__nv_reservedSMEM_offset_0_alias
	.size		__nv_reservedSMEM_offset_0_alias, 0, 64
	.other		__nv_reservedSMEM_offset_0_alias,@"STO_CUDA_RESERVED_SHARED STV_DEFAULT"
__nv_reservedSMEM_offset_0_alias:
	.zero		0
	.zero		64


//--------------------- .nv.global                --------------------------
	.section	.nv.global,"aw",@nobits
.nv.global:
	.type		_ZN34_INTERNAL_36b47c35_4_k_cu_01a606c76thrust24THRUST_300001_SM_1000_NS3seqE,@object
	.size		_ZN34_INTERNAL_36b47c35_4_k_cu_01a606c76thrust24THRUST_300001_SM_1000_NS3seqE,(_ZN34_INTERNAL_36b47c35_4_k_cu_01a606c74cuda3std3__48in_placeE - _ZN34_INTERNAL_36b47c35_4_k_cu_01a606c76thrust24THRUST_300001_SM_1000_NS3seqE)
_ZN34_INTERNAL_36b47c35_4_k_cu_01a606c76thrust24THRUST_300001_SM_1000_NS3seqE:
	.zero		1
	.type		_ZN34_INTERNAL_36b47c35_4_k_cu_01a606c74cuda3std3__48in_placeE,@object
	.size		_ZN34_INTERNAL_36b47c35_4_k_cu_01a606c74cuda3std3__48in_placeE,(_ZN34_INTERNAL_36b47c35_4_k_cu_01a606c74cuda3std6ranges3__45__cpo4sizeE - _ZN34_INTERNAL_36b47c35_4_k_cu_01a606c74cuda3std3__48in_placeE)
_ZN34_INTERNAL_36b47c35_4_k_cu_01a606c74cuda3std3__48in_placeE:
	.zero		1
	.type		_ZN34_INTERNAL_36b47c35_4_k_cu_01a606c74cuda3std6ranges3__45__cpo4sizeE,@object
	.size		_ZN34_INTERNAL_36b47c35_4_k_cu_01a606c74cuda3std6ranges3__45__cpo4sizeE,(_ZN34_INTERNAL_36b47c35_4_k_cu_01a606c76thrust24THRUST_300001_SM_1000_NS12placeholders2_3E - _ZN34_INTERNAL_36b47c35_4_k_cu_01a606c74cuda3std6ranges3__45__cpo4sizeE)
_ZN34_INTERNAL_36b47c35_4_k_cu_01a606c74cuda3std6ranges3__45__cpo4sizeE:
	.zero		1
	.type		_ZN34_INTERNAL_36b47c35_4_k_cu_01a606c76thrust24THRUST_300001_SM_1000_NS12placeholders2_3E,@object
	.size		_ZN34_INTERNAL_36b47c35_4_k_cu_01a606c76thrust24THRUST_300001_SM_1000_NS12placeholders2_3E,(_ZN34_INTERNAL_36b47c35_4_k_cu_01a606c74cuda3std3__45__cpo6cbeginE - _ZN34_INTERNAL_36b47c35_4_k_cu_01a606c76thrust24THRUST_300001_SM_1000_NS12placeholders2_3E)
_ZN34_INTERNAL_36b47c35_4_k_cu_01a606c76thrust24THRUST_300001_SM_1000_NS12placeholders2_3E:
	.zero		1
	.type		_ZN34_INTERNAL_36b47c35_4_k_cu_01a606c74cuda3std3__45__cpo6cbeginE,@object
	.size		_ZN34_INTERNAL_36b47c35_4_k_cu_01a606c74cuda3std3__45__cpo6cbeginE,(_ZN34_INTERNAL_36b47c35_4_k_cu_01a606c74cuda3std6ranges3__45__cpo6cbeginE - _ZN34_INTERNAL_36b47c35_4_k_cu_01a606c74cuda3std3__45__cpo6cbeginE)
_ZN34_INTERNAL_36b47c35_4_k_cu_01a606c74cuda3std3__45__cpo6cbeginE:
	.zero		1
	.type		_ZN34_INTERNAL_36b47c35_4_k_cu_01a606c74cuda3std6ranges3__45__cpo6cbeginE,@object
	.size		_ZN34_INTERNAL_36b47c35_4_k_cu_01a606c74cuda3std6ranges3__45__cpo6cbeginE,(_ZN34_INTERNAL_36b47c35_4_k_cu_01a606c76thrust24THRUST_300001_SM_1000_NS12placeholders2_7E - _ZN34_INTERNAL_36b47c35_4_k_cu_01a606c74cuda3std6ranges3__45__cpo6cbeginE)
_ZN34_INTERNAL_36b47c35_4_k_cu_01a606c74cuda3std6ranges3__45__cpo6cbeginE:
	.zero		1
	.type		_ZN34_INTERNAL_36b47c35_4_k_cu_01a606c76thrust24THRUST_300001_SM_1000_NS12placeholders2_7E,@object
	.size		_ZN34_INTERNAL_36b47c35_4_k_cu_01a606c76thrust24THRUST_300001_SM_1000_NS12placeholders2_7E,(_ZN34_INTERNAL_36b47c35_4_k_cu_01a606c74cuda3std3__45__cpo7crbeginE - _ZN34_INTERNAL_36b47c35_4_k_cu_01a606c76thrust24THRUST_300001_SM_1000_NS12placeholders2_7E)
_ZN34_INTERNAL_36b47c35_4_k_cu_01a606c76thrust24THRUST_300001_SM_1000_NS12placeholders2_7E:
	.zero		1
	.type		_ZN34_INTERNAL_36b47c35_4_k_cu_01a606c74cuda3std3__45__cpo7crbeginE,@object
	.size		_ZN34_INTERNAL_36b47c35_4_k_cu_01a606c74cuda3std3__45__cpo7crbeginE,(_ZN34_INTERNAL_36b47c35_4_k_cu_01a606c74cuda3std6ranges3__45__cpo4nextE - _ZN34_INTERNAL_36b47c35_4_k_cu_01a606c74cuda3std3__45__cpo7crbeginE)
_ZN34_INTERNAL_36b47c35_4_k_cu_01a606c74cuda3std3__45__cpo7crbeginE:
	.zero		1
	.type		_ZN34_INTERNAL_36b47c35_4_k_cu_01a606c74cuda3std6ranges3__45__cpo4nextE,@object
	.size		_ZN34_INTERNAL_36b47c35_4_k_cu_01a606c74cuda3std6ranges3__45__cpo4nextE,(_ZN34_INTERNAL_36b47c35_4_k_cu_01a606c74cuda3std6ranges3__45__cpo4swapE - _ZN34_INTERNAL_36b47c35_4_k_cu_01a606c74cuda3std6ranges3__45__cpo4nextE)
_ZN34_INTERNAL_36b47c35_4_k_cu_01a606c74cuda3std6ranges3__45__cpo4nextE:
	.zero		1
	.type		_ZN34_INTERNAL_36b47c35_4_k_cu_01a606c74cuda3std6ranges3__45__cpo4swapE,@object
	.size		_ZN34_INTERNAL_36b47c35_4_k_cu_01a606c74cuda3std6ranges3__45__cpo4swapE,(_ZN34_INTERNAL_36b47c35_4_k_cu_01a606c76thrust24THRUST_300001_SM_1000_NS8cuda_cub10par_nosyncE - _ZN34_INTERNAL_36b47c35_4_k_cu_01a606c74cuda3std6ranges3__45__cpo4swapE)
_ZN34_INTERNAL_36b47c35_4_k_cu_01a606c74cuda3std6ranges3__45__cpo4swapE:
	.zero		1
	.type		_ZN34_INTERNAL_36b47c35_4_k_cu_01a606c76thrust24THRUST_300001_SM_1000_NS8cuda_cub10par_nosyncE,@object
	.size		_ZN34_INTERNAL_36b47c35_4_k_cu_01a606c76thrust24THRUST_300001_SM_1000_NS8cuda_cub10par_nosyncE,(_ZN34_INTERNAL_36b47c35_4_k_cu_01a606c76thrust24THRUST_300001_SM_1000_NS12placeholders2_9E - _ZN34_INTERNAL_36b47c35_4_k_cu_01a606c76thrust24THRUST_300001_SM_1000_NS8cuda_cub10par_nosyncE)
_ZN34_INTERNAL_36b47c35_4_k_cu_01a606c76thrust24THRUST_300001_SM_1000_NS8cuda_cub10par_nosyncE:
	.zero		1
	.type		_ZN34_INTERNAL_36b47c35_4_k_cu_01a606c76thrust24THRUST_300001_SM_1000_NS12placeholders2_9E,@object
	.size		_ZN34_INTERNAL_36b47c35_4_k_cu_01a606c76thrust24THRUST_300001_SM_1000_NS12placeholders2_9E,(_ZN34_INTERNAL_36b47c35_4_k_cu_01a606c74cuda3std3__436_GLOBAL__N__36b47c35_4_k_cu_01a606c76ignoreE - _ZN34_INTERNAL_36b47c35_4_k_cu_01a606c76thrust24THRUST_300001_SM_1000_NS12placeholders2_9E)
_ZN34_INTERNAL_36b47c35_4_k_cu_01a606c76thrust24THRUST_300001_SM_1000_NS12placeholders2_9E:
	.zero		1
	.type		_ZN34_INTERNAL_36b47c35_4_k_cu_01a606c74cuda3std3__436_GLOBAL__N__36b47c35_4_k_cu_01a606c76ignoreE,@object
	.size		_ZN34_INTERNAL_36b47c35_4_k_cu_01a606c74cuda3std3__436_GLOBAL__N__36b47c35_4_k_cu_01a606c76ignoreE,(_ZN34_INTERNAL_36b47c35_4_k_cu_01a606c74cuda3std6ranges3__45__cpo4dataE - _ZN34_INTERNAL_36b47c35_4_k_cu_01a606c74cuda3std3__436_GLOBAL__N__36b47c35_4_k_cu_01a606c76ignoreE)
_ZN34_INTERNAL_36b47c35_4_k_cu_01a606c74cuda3std3__436_GLOBAL__N__36b47c35_4_k_cu_01a606c76ignoreE:
	.zero		1
	.type		_ZN34_INTERNAL_36b47c35_4_k_cu_01a606c74cuda3std6ranges3__45__cpo4dataE,@object
	.size		_ZN34_INTERNAL_36b47c35_4_k_cu_01a606c74cuda3std6ranges3__45__cpo4dataE,(_ZN34_INTERNAL_36b47c35_4_k_cu_01a606c76thrust24THRUST_300001_SM_1000_NS12placeholders2_1E - _ZN34_INTERNAL_36b47c35_4_k_cu_01a606c74cuda3std6ranges3__45__cpo4dataE)
_ZN34_INTERNAL_36b47c35_4_k_cu_01a606c74cuda3std6ranges3__45__cpo4dataE:
	.zero		1
	.type		_ZN34_INTERNAL_36b47c35_4_k_cu_01a606c76thrust24THRUST_300001_SM_1000_NS12placeholders2_1E,@object
	.size		_ZN34_INTERNAL_36b47c35_4_k_cu_01a606c76thrust24THRUST_300001_SM_1000_NS12placeholders2_1E,(_ZN34_INTERNAL_36b47c35_4_k_cu_01a606c74cuda3std3__45__cpo5beginE - _ZN34_INTERNAL_36b47c35_4_k_cu_01a606c76thrust24THRUST_300001_SM_1000_NS12placeholders2_1E)
_ZN34_INTERNAL_36b47c35_4_k_cu_01a606c76thrust24THRUST_300001_SM_1000_NS12placeholders2_1E:
	.zero		1
	.type		_ZN34_INTERNAL_36b47c35_4_k_cu_01a606c74cuda3std3__45__cpo5beginE,@object
	.size		_ZN34_INTERNAL_36b47c35_4_k_cu_01a606c74cuda3std3__45__cpo5beginE,(_ZN34_INTERNAL_36b47c35_4_k_cu_01a606c74cuda3std6ranges3__45__cpo5beginE - _ZN34_INTERNAL_36b47c35_4_k_cu_01a606c74cuda3std3__45__cpo5beginE)
_ZN34_INTERNAL_36b47c35_4_k_cu_01a606c74cuda3std3__45__cpo5beginE:
	.zero		1
	.type		_ZN34_INTERNAL_36b47c35_4_k_cu_01a606c74cuda3std6ranges3__45__cpo5beginE,@object
	.size		_ZN34_INTERNAL_36b47c35_4_k_cu_01a606c74cuda3std6ranges3__45__cpo5beginE,(_ZN34_INTERNAL_36b47c35_4_k_cu_01a606c76thrust24THRUST_300001_SM_1000_NS12placeholders2_5E - _ZN34_INTERNAL_36b47c35_4_k_cu_01a606c74cuda3std6ranges3__45__cpo5beginE)
_ZN34_INTERNAL_36b47c35_4_k_cu_01a606c74cuda3std6ranges3__45__cpo5beginE:
	.zero		1
	.type		_ZN34_INTERNAL_36b47c35_4_k_cu_01a606c76thrust24THRUST_300001_SM_1000_NS12placeholders2_5E,@object
	.size		_ZN34_INTERNAL_36b47c35_4_k_cu_01a606c76thrust24THRUST_300001_SM_1000_NS12placeholders2_5E,(_ZN34_INTERNAL_36b47c35_4_k_cu_01a606c74cuda3std3__45__cpo6rbeginE - _ZN34_INTERNAL_36b47c35_4_k_cu_01a606c76thrust24THRUST_300001_SM_1000_NS12placeholders2_5E)
_ZN34_INTERNAL_36b47c35_4_k_cu_01a606c76thrust24THRUST_300001_SM_1000_NS12placeholders2_5E:
	.zero		1
	.type		_ZN34_INTERNAL_36b47c35_4_k_cu_01a606c74cuda3std3__45__cpo6rbeginE,@object
	.size		_ZN34_INTERNAL_36b47c35_4_k_cu_01a606c74cuda3std3__45__cpo6rbeginE,(_ZN34_INTERNAL_36b47c35_4_k_cu_01a606c74cuda3std6ranges3__45__cpo7advanceE - _ZN34_INTERNAL_36b47c35_4_k_cu_01a606c74cuda3std3__45__cpo6rbeginE)
_ZN34_INTERNAL_36b47c35_4_k_cu_01a606c74cuda3std3__45__cpo6rbeginE:
	.zero		1
	.type		_ZN34_INTERNAL_36b47c35_4_k_cu_01a606c74cuda3std6ranges3__45__cpo7advanceE,@object
	.size		_ZN34_INTERNAL_36b47c35_4_k_cu_01a606c74cuda3std6ranges3__45__cpo7advanceE,(_ZN34_INTERNAL_36b47c35_4_k_cu_01a606c74cuda3std3__47nulloptE - _ZN34_INTERNAL_36b47c35_4_k_cu_01a606c74cuda3std6ranges3__45__cpo7advanceE)
_ZN34_INTERNAL_36b47c35_4_k_cu_01a606c74cuda3std6ranges3__45__cpo7advanceE:
	.zero		1
	.type		_ZN34_INTERNAL_36b47c35_4_k_cu_01a606c74cuda3std3__47nulloptE,@object
	.size		_ZN34_INTERNAL_36b47c35_4_k_cu_01a606c74cuda3std3__47nulloptE,(_ZN34_INTERNAL_36b47c35_4_k_cu_01a606c74cuda3std6ranges3__45__cpo8distanceE - _ZN34_INTERNAL_36b47c35_4_k_cu_01a606c74cuda3std3__47nulloptE)
_ZN34_INTERNAL_36b47c35_4_k_cu_01a606c74cuda3std3__47nulloptE:
	.zero		1
	.type		_ZN34_INTERNAL_36b47c35_4_k_cu_01a606c74cuda3std6ranges3__45__cpo8distanceE,@object
	.size		_ZN34_INTERNAL_36b47c35_4_k_cu_01a606c74cuda3std6ranges3__45__cpo8distanceE,(_ZN34_INTERNAL_36b47c35_4_k_cu_01a606c76thrust24THRUST_300001_SM_1000_NS12placeholders3_10E - _ZN34_INTERNAL_36b47c35_4_k_cu_01a606c74cuda3std6ranges3__45__cpo8distanceE)
_ZN34_INTERNAL_36b47c35_4_k_cu_01a606c74cuda3std6ranges3__45__cpo8distanceE:
	.zero		1
	.type		_ZN34_INTERNAL_36b47c35_4_k_cu_01a606c76thrust24THRUST_300001_SM_1000_NS12placeholders3_10E,@object
	.size		_ZN34_INTERNAL_36b47c35_4_k_cu_01a606c76thrust24THRUST_300001_SM_1000_NS12placeholders3_10E,(_ZN34_INTERNAL_36b47c35_4_k_cu_01a606c74cuda3std3__419piecewise_constructE - _ZN34_INTERNAL_36b47c35_4_k_cu_01a606c76thrust24THRUST_300001_SM_1000_NS12placeholders3_10E)
_ZN34_INTERNAL_36b47c35_4_k_cu_01a606c76thrust24THRUST_300001_SM_1000_NS12placeholders3_10E:
	.zero		1
	.type		_ZN34_INTERNAL_36b47c35_4_k_cu_01a606c74cuda3std3__419piecewise_constructE,@object
	.size		_ZN34_INTERNAL_36b47c35_4_k_cu_01a606c74cuda3std3__419piecewise_constructE,(_ZN34_INTERNAL_36b47c35_4_k_cu_01a606c74cuda3std6ranges3__45__cpo5cdataE - _ZN34_INTERNAL_36b47c35_4_k_cu_01a606c74cuda3std3__419piecewise_constructE)
_ZN34_INTERNAL_36b47c35_4_k_cu_01a606c74cuda3std3__419piecewise_constructE:
	.zero		1
	.type		_ZN34_INTERNAL_36b47c35_4_k_cu_01a606c74cuda3std6ranges3__45__cpo5cdataE,@object
	.size		_ZN34_INTERNAL_36b47c35_4_k_cu_01a606c74cuda3std6ranges3__45__cpo5cdataE,(_ZN34_INTERNAL_36b47c35_4_k_cu_01a606c76thrust24THRUST_300001_SM_1000_NS12placeholders2_2E - _ZN34_INTERNAL_36b47c35_4_k_cu_01a606c74cuda3std6ranges3__45__cpo5cdataE)
_ZN34_INTERNAL_36b47c35_4_k_cu_01a606c74cuda3std6ranges3__45__cpo5cdataE:
	.zero		1
	.type		_ZN34_INTERNAL_36b47c35_4_k_cu_01a606c76thrust24THRUST_300001_SM_1000_NS12placeholders2_2E,@object
	.size		_ZN34_INTERNAL_36b47c35_4_k_cu_01a606c76thrust24THRUST_300001_SM_1000_NS12placeholders2_2E,(_ZN34_INTERNAL_36b47c35_4_k_cu_01a606c74cuda3std3__45__cpo3endE - _ZN34_INTERNAL_36b47c35_4_k_cu_01a606c76thrust24THRUST_300001_SM_1000_NS12placeholders2_2E)
_ZN34_INTERNAL_36b47c35_4_k_cu_01a606c76thrust24THRUST_300001_SM_1000_NS12placeholders2_2E:
	.zero		1
	.type		_ZN34_INTERNAL_36b47c35_4_k_cu_01a606c74cuda3std3__45__cpo3endE,@object
	.size		_ZN34_INTERNAL_36b47c35_4_k_cu_01a606c74cuda3std3__45__cpo3endE,(_ZN34_INTERNAL_36b47c35_4_k_cu_01a606c74cuda3std6ranges3__45__cpo3endE - _ZN34_INTERNAL_36b47c35_4_k_cu_01a606c74cuda3std3__45__cpo3endE)
_ZN34_INTERNAL_36b47c35_4_k_cu_01a606c74cuda3std3__45__cpo3endE:
	.zero		1
	.type		_ZN34_INTERNAL_36b47c35_4_k_cu_01a606c74cuda3std6ranges3__45__cpo3endE,@object
	.size		_ZN34_INTERNAL_36b47c35_4_k_cu_01a606c74cuda3std6ranges3__45__cpo3endE,(_ZN34_INTERNAL_36b47c35_4_k_cu_01a606c76thrust24THRUST_300001_SM_1000_NS12placeholders2_6E - _ZN34_INTERNAL_36b47c35_4_k_cu_01a606c74cuda3std6ranges3__45__cpo3endE)
_ZN34_INTERNAL_36b47c35_4_k_cu_01a606c74cuda3std6ranges3__45__cpo3endE:
	.zero		1
	.type		_ZN34_INTERNAL_36b47c35_4_k_cu_01a606c76thrust24THRUST_300001_SM_1000_NS12placeholders2_6E,@object
	.size		_ZN34_INTERNAL_36b47c35_4_k_cu_01a606c76thrust24THRUST_300001_SM_1000_NS12placeholders2_6E,(_ZN34_INTERNAL_36b47c35_4_k_cu_01a606c74cuda3std3__45__cpo4rendE - _ZN34_INTERNAL_36b47c35_4_k_cu_01a606c76thrust24THRUST_300001_SM_1000_NS12placeholders2_6E)
_ZN34_INTERNAL_36b47c35_4_k_cu_01a606c76thrust24THRUST_300001_SM_1000_NS12placeholders2_6E:
	.zero		1
	.type		_ZN34_INTERNAL_36b47c35_4_k_cu_01a606c74cuda3std3__45__cpo4rendE,@object
	.size		_ZN34_INTERNAL_36b47c35_4_k_cu_01a606c74cuda3std3__45__cpo4rendE,(_ZN34_INTERNAL_36b47c35_4_k_cu_01a606c74cuda3std6ranges3__45__cpo9iter_swapE - _ZN34_INTERNAL_36b47c35_4_k_cu_01a606c74cuda3std3__45__cpo4rendE)
_ZN34_INTERNAL_36b47c35_4_k_cu_01a606c74cuda3std3__45__cpo4rendE:
	.zero		1
	.type		_ZN34_INTERNAL_36b47c35_4_k_cu_01a606c74cuda3std6ranges3__45__cpo9iter_swapE,@object
	.size		_ZN34_INTERNAL_36b47c35_4_k_cu_01a606c74cuda3std6ranges3__45__cpo9iter_swapE,(_ZN34_INTERNAL_36b47c35_4_k_cu_01a606c74cuda3std3__48unexpectE - _ZN34_INTERNAL_36b47c35_4_k_cu_01a606c74cuda3std6ranges3__45__cpo9iter_swapE)
_ZN34_INTERNAL_36b47c35_4_k_cu_01a606c74cuda3std6ranges3__45__cpo9iter_swapE:
	.zero		1
	.type		_ZN34_INTERNAL_36b47c35_4_k_cu_01a606c74cuda3std3__48unexpectE,@object
	.size		_ZN34_INTERNAL_36b47c35_4_k_cu_01a606c74cuda3std3__48unexpectE,(_ZN34_INTERNAL_36b47c35_4_k_cu_01a606c76thrust24THRUST_300001_SM_1000_NS8cuda_cub3parE - _ZN34_INTERNAL_36b47c35_4_k_cu_01a606c74cuda3std3__48unexpectE)
_ZN34_INTERNAL_36b47c35_4_k_cu_01a606c74cuda3std3__48unexpectE:
	.zero		1
	.type		_ZN34_INTERNAL_36b47c35_4_k_cu_01a606c76thrust24THRUST_300001_SM_1000_NS8cuda_cub3parE,@object
	.size		_ZN34_INTERNAL_36b47c35_4_k_cu_01a606c76thrust24THRUST_300001_SM_1000_NS8cuda_cub3parE,(_ZN34_INTERNAL_36b47c35_4_k_cu_01a606c76thrust24THRUST_300001_SM_1000_NS12placeholders2_4E - _ZN34_INTERNAL_36b47c35_4_k_cu_01a606c76thrust24THRUST_300001_SM_1000_NS8cuda_cub3parE)
_ZN34_INTERNAL_36b47c35_4_k_cu_01a606c76thrust24THRUST_300001_SM_1000_NS8cuda_cub3parE:
	.zero		1
	.type		_ZN34_INTERNAL_36b47c35_4_k_cu_01a606c76thrust24THRUST_300001_SM_1000_NS12placeholders2_4E,@object
	.size		_ZN34_INTERNAL_36b47c35_4_k_cu_01a606c76thrust24THRUST_300001_SM_1000_NS12placeholders2_4E,(_ZN34_INTERNAL_36b47c35_4_k_cu_01a606c74cuda3std3__45__cpo4cendE - _ZN34_INTERNAL_36b47c35_4_k_cu_01a606c76thrust24THRUST_300001_SM_1000_NS12placeholders2_4E)
_ZN34_INTERNAL_36b47c35_4_k_cu_01a606c76thrust24THRUST_300001_SM_1000_NS12placeholders2_4E:
	.zero		1
	.type		_ZN34_INTERNAL_36b47c35_4_k_cu_01a606c74cuda3std3__45__cpo4cendE,@object
	.size		_ZN34_INTERNAL_36b47c35_4_k_cu_01a606c74cuda3std3__45__cpo4cendE,(_ZN34_INTERNAL_36b47c35_4_k_cu_01a606c74cuda3std6ranges3__45__cpo4cendE - _ZN34_INTERNAL_36b47c35_4_k_cu_01a606c74cuda3std3__45__cpo4cendE)
_ZN34_INTERNAL_36b47c35_4_k_cu_01a606c74cuda3std3__45__cpo4cendE:
	.zero		1
	.type		_ZN34_INTERNAL_36b47c35_4_k_cu_01a606c74cuda3std6ranges3__45__cpo4cendE,@object
	.size		_ZN34_INTERNAL_36b47c35_4_k_cu_01a606c74cuda3std6ranges3__45__cpo4cendE,(_ZN34_INTERNAL_36b47c35_4_k_cu_01a606c74cuda3std3__420unreachable_sentinelE - _ZN34_INTERNAL_36b47c35_4_k_cu_01a606c74cuda3std6ranges3__45__cpo4cendE)
_ZN34_INTERNAL_36b47c35_4_k_cu_01a606c74cuda3std6ranges3__45__cpo4cendE:
	.zero		1
	.type		_ZN34_INTERNAL_36b47c35_4_k_cu_01a606c74cuda3std3__420unreachable_sentinelE,@object
	.size		_ZN34_INTERNAL_36b47c35_4_k_cu_01a606c74cuda3std3__420unreachable_sentinelE,(_ZN34_INTERNAL_36b47c35_4_k_cu_01a606c74cuda3std6ranges3__45__cpo5ssizeE - _ZN34_INTERNAL_36b47c35_4_k_cu_01a606c74cuda3std3__420unreachable_sentinelE)
_ZN34_INTERNAL_36b47c35_4_k_cu_01a606c74cuda3std3__420unreachable_sentinelE:
	.zero		1
	.type		_ZN34_INTERNAL_36b47c35_4_k_cu_01a606c74cuda3std6ranges3__45__cpo5ssizeE,@object
	.size		_ZN34_INTERNAL_36b47c35_4_k_cu_01a606c74cuda3std6ranges3__45__cpo5ssizeE,(_ZN34_INTERNAL_36b47c35_4_k_cu_01a606c76thrust24THRUST_300001_SM_1000_NS12placeholders2_8E - _ZN34_INTERNAL_36b47c35_4_k_cu_01a606c74cuda3std6ranges3__45__cpo5ssizeE)
_ZN34_INTERNAL_36b47c35_4_k_cu_01a606c74cuda3std6ranges3__45__cpo5ssizeE:
	.zero		1
	.type		_ZN34_INTERNAL_36b47c35_4_k_cu_01a606c76thrust24THRUST_300001_SM_1000_NS12placeholders2_8E,@object
	.size		_ZN34_INTERNAL_36b47c35_4_k_cu_01a606c76thrust24THRUST_300001_SM_1000_NS12placeholders2_8E,(_ZN34_INTERNAL_36b47c35_4_k_cu_01a606c74cuda3std3__45__cpo5crendE - _ZN34_INTERNAL_36b47c35_4_k_cu_01a606c76thrust24THRUST_300001_SM_1000_NS12placeholders2_8E)
_ZN34_INTERNAL_36b47c35_4_k_cu_01a606c76thrust24THRUST_300001_SM_1000_NS12placeholders2_8E:
	.zero		1
	.type		_ZN34_INTERNAL_36b47c35_4_k_cu_01a606c74cuda3std3__45__cpo5crendE,@object
	.size		_ZN34_INTERNAL_36b47c35_4_k_cu_01a606c74cuda3std3__45__cpo5crendE,(_ZN34_INTERNAL_36b47c35_4_k_cu_01a606c74cuda3std6ranges3__45__cpo4prevE - _ZN34_INTERNAL_36b47c35_4_k_cu_01a606c74cuda3std3__45__cpo5crendE)
_ZN34_INTERNAL_36b47c35_4_k_cu_01a606c74cuda3std3__45__cpo5crendE:
	.zero		1
	.type		_ZN34_INTERNAL_36b47c35_4_k_cu_01a606c74cuda3std6ranges3__45__cpo4prevE,@object
	.size		_ZN34_INTERNAL_36b47c35_4_k_cu_01a606c74cuda3std6ranges3__45__cpo4prevE,(_ZN34_INTERNAL_36b47c35_4_k_cu_01a606c74cuda3std6ranges3__45__cpo9iter_moveE - _ZN34_INTERNAL_36b47c35_4_k_cu_01a606c74cuda3std6ranges3__45__cpo4prevE)
_ZN34_INTERNAL_36b47c35_4_k_cu_01a606c74cuda3std6ranges3__45__cpo4prevE:
	.zero		1
	.type		_ZN34_INTERNAL_36b47c35_4_k_cu_01a606c74cuda3std6ranges3__45__cpo9iter_moveE,@object
	.size		_ZN34_INTERNAL_36b47c35_4_k_cu_01a606c74cuda3std6ranges3__45__cpo9iter_moveE,(_ZN34_INTERNAL_36b47c35_4_k_cu_01a606c76thrust24THRUST_300001_SM_1000_NS6system6detail10sequential3seqE - _ZN34_INTERNAL_36b47c35_4_k_cu_01a606c74cuda3std6ranges3__45__cpo9iter_moveE)
_ZN34_INTERNAL_36b47c35_4_k_cu_01a606c74cuda3std6ranges3__45__cpo9iter_moveE:
	.zero		1
	.type		_ZN34_INTERNAL_36b47c35_4_k_cu_01a606c76thrust24THRUST_300001_SM_1000_NS6system6detail10sequential3seqE,@object
	.size		_ZN34_INTERNAL_36b47c35_4_k_cu_01a606c76thrust24THRUST_300001_SM_1000_NS6system6detail10sequential3seqE,(.L_40 - _ZN34_INTERNAL_36b47c35_4_k_cu_01a606c76thrust24THRUST_300001_SM_1000_NS6system6detail10sequential3seqE)
_ZN34_INTERNAL_36b47c35_4_k_cu_01a606c76thrust24THRUST_300001_SM_1000_NS6system6detail10sequential3seqE:
	.zero		1
.L_40:


//--------------------- .nv.shared._Z3sumPKfPfi   --------------------------
	.section	.nv.shared._Z3sumPKfPfi,"aw",@nobits
	.sectionflags	@""
	.align	4
.nv.shared._Z3sumPKfPfi:
	.zero		5120


//--------------------- .nv.constant0._ZN3cub18CUB_300001_SM_10006detail11EmptyKernelIvEEvv --------------------------
	.section	.nv.constant0._ZN3cub18CUB_300001_SM_10006detail11EmptyKernelIvEEvv,"a",@progbits
	.sectionflags	@""
	.align	4
.nv.constant0._ZN3cub18CUB_300001_SM_10006detail11EmptyKernelIvEEvv:
	.zero		896


//--------------------- .nv.constant0._Z3sumPKfPfi --------------------------
	.section	.nv.constant0._Z3sumPKfPfi,"a",@progbits
	.sectionflags	@""
	.align	4
.nv.constant0._Z3sumPKfPfi:
	.zero		916


//--------------------- .nv.constant0._Z12memsetVarF32Pff --------------------------
	.section	.nv.constant0._Z12memsetVarF32Pff,"a",@progbits
	.sectionflags	@""
	.align	4
.nv.constant0._Z12memsetVarF32Pff:
	.zero		908


//--------------------- .nv.constant0._Z3seqPfii  --------------------------
	.section	.nv.constant0._Z3seqPfii,"a",@progbits
	.sectionflags	@""
	.align	4
.nv.constant0._Z3seqPfii:
	.zero		912


//--------------------- SYMBOLS --------------------------

	.type		.nv.reservedSmem.offset0,@object
	.size		.nv.reservedSmem.offset0,0x4
	.type		.nv.reservedSmem.cap,@object
	.size		.nv.reservedSmem.cap,0x4
